//
// Generated by NVIDIA NVVM Compiler
//
// Compiler Build ID: CL-36424714
// Cuda compilation tools, release 13.0, V13.0.88
// Based on NVVM 20.0.0
//

.version 9.0
.target sm_100
.address_size 64

	// .globl	_Z12vecAddKernalPfS_S_i

.visible .entry _Z12vecAddKernalPfS_S_i(
	.param .u64 .ptr .align 1 _Z12vecAddKernalPfS_S_i_param_0,
	.param .u64 .ptr .align 1 _Z12vecAddKernalPfS_S_i_param_1,
	.param .u64 .ptr .align 1 _Z12vecAddKernalPfS_S_i_param_2,
	.param .u32 _Z12vecAddKernalPfS_S_i_param_3
)
{
	.reg .pred 	%p<2>;
	.reg .b32 	%r<6>;
	.reg .b32 	%f<4>;
	.reg .b64 	%rd<11>;

	ld.param.u64 	%rd1, [_Z12vecAddKernalPfS_S_i_param_0];
	ld.param.u64 	%rd2, [_Z12vecAddKernalPfS_S_i_param_1];
	ld.param.u64 	%rd3, [_Z12vecAddKernalPfS_S_i_param_2];
	ld.param.u32 	%r2, [_Z12vecAddKernalPfS_S_i_param_3];
	mov.u32 	%r3, %ntid.x;
	mov.u32 	%r4, %ctaid.x;
	mov.u32 	%r5, %tid.x;
	mad.lo.s32 	%r1, %r3, %r4, %r5;
	setp.ge.s32 	%p1, %r1, %r2;
	@%p1 bra 	$L__BB0_2;
	cvta.to.global.u64 	%rd4, %rd1;
	cvta.to.global.u64 	%rd5, %rd2;
	cvta.to.global.u64 	%rd6, %rd3;
	mul.wide.s32 	%rd7, %r1, 4;
	add.s64 	%rd8, %rd4, %rd7;
	ld.global.f32 	%f1, [%rd8];
	add.s64 	%rd9, %rd5, %rd7;
	ld.global.f32 	%f2, [%rd9];
	add.f32 	%f3, %f1, %f2;
	add.s64 	%rd10, %rd6, %rd7;
	st.global.f32 	[%rd10], %f3;
$L__BB0_2:
	ret;

}


// ===== COMPILED SASS (sm_100) =====

	.target	sm_100

	.elftype	@"ET_EXEC"


//--------------------- .note.nv.tkinfo           --------------------------
	.section	.note.nv.tkinfo,"",@"SHT_NOTE"
	.sectionflags	@"SHF_NOTE_NV_TKINFO"
	.tkinfo
        /*0018*/ 	.word	0x00000002
        /*0030*/ 	.string	""
        /*0030*/ 	.string	"ptxas"
        /*0030*/ 	.string	"Cuda compilation tools, release 13.0, V13.0.88"
        /*0030*/ 	.string	"Build cuda_13.0.r13.0/compiler.36424714_0"
        /*0030*/ 	.string	"-arch sm_100 -m 64 "



//--------------------- .note.nv.cuinfo           --------------------------
	.section	.note.nv.cuinfo,"",@"SHT_NOTE"
	.sectionflags	@"SHF_NOTE_NV_CUINFO"
        /*0018*/ 	.short	0x0002
        /*001a*/ 	.short	0x0064
        /*001c*/ 	.short	0x0082
	.zero		2


//--------------------- .nv.info                  --------------------------
	.section	.nv.info,"",@"SHT_CUDA_INFO"
	.align	4


	//----- nvinfo : EIATTR_REGCOUNT
	.align		4
        /*0000*/ 	.byte	0x04, 0x2f
        /*0002*/ 	.short	(.L_1 - .L_0)
	.align		4
.L_0:
        /*0004*/ 	.word	index@(_Z12vecAddKernalPfS_S_i)
        /*0008*/ 	.word	0x0000000c


	//----- nvinfo : EIATTR_FRAME_SIZE
	.align		4
.L_1:
        /*000c*/ 	.byte	0x04, 0x11
        /*000e*/ 	.short	(.L_3 - .L_2)
	.align		4
.L_2:
        /*0010*/ 	.word	index@(_Z12vecAddKernalPfS_S_i)
        /*0014*/ 	.word	0x00000000


	//----- nvinfo : EIATTR_MIN_STACK_SIZE
	.align		4
.L_3:
        /*0018*/ 	.byte	0x04, 0x12
        /*001a*/ 	.short	(.L_5 - .L_4)
	.align		4
.L_4:
        /*001c*/ 	.word	index@(_Z12vecAddKernalPfS_S_i)
        /*0020*/ 	.word	0x00000000
.L_5:


//--------------------- .nv.compat                --------------------------
	.section	.nv.compat,"",@"SHT_CUDA_COMPAT_INFO"
	.align	4
        /*0000*/ 	.byte	0x02, 0x09, 0x00, 0x00, 0x02, 0x02, 0x01, 0x00, 0x02, 0x05, 0x05, 0x00, 0x03, 0x07, 0x01, 0x01
        /*0010*/ 	.byte	0x02, 0x03, 0x00, 0x00, 0x02, 0x06, 0x01, 0x00, 0x04, 0x0b, 0x08, 0x00, 0x09, 0x00, 0x00, 0x00
        /*0020*/ 	.byte	0x00, 0x00, 0x00, 0x00


//--------------------- .nv.info._Z12vecAddKernalPfS_S_i --------------------------
	.section	.nv.info._Z12vecAddKernalPfS_S_i,"",@"SHT_CUDA_INFO"
	.sectionflags	@""
	.align	4


	//----- nvinfo : EIATTR_CUDA_API_VERSION
	.align		4
        /*0000*/ 	.byte	0x04, 0x37
        /*0002*/ 	.short	(.L_7 - .L_6)
.L_6:
        /*0004*/ 	.word	0x00000082


	//----- nvinfo : EIATTR_KPARAM_INFO
	.align		4
.L_7:
        /*0008*/ 	.byte	0x04, 0x17
        /*000a*/ 	.short	(.L_9 - .L_8)
.L_8:
        /*000c*/ 	.word	0x00000000
        /*0010*/ 	.short	0x0003
        /*0012*/ 	.short	0x0018
        /*0014*/ 	.byte	0x00, 0xf0, 0x11, 0x00


	//----- nvinfo : EIATTR_KPARAM_INFO
	.align		4
.L_9:
        /*0018*/ 	.byte	0x04, 0x17
        /*001a*/ 	.short	(.L_11 - .L_10)
.L_10:
        /*001c*/ 	.word	0x00000000
        /*0020*/ 	.short	0x0002
        /*0022*/ 	.short	0x0010
        /*0024*/ 	.byte	0x00, 0xf5, 0x21, 0x00


	//----- nvinfo : EIATTR_KPARAM_INFO
	.align		4
.L_11:
        /*0028*/ 	.byte	0x04, 0x17
        /*002a*/ 	.short	(.L_13 - .L_12)
.L_12:
        /*002c*/ 	.word	0x00000000
        /*0030*/ 	.short	0x0001
        /*0032*/ 	.short	0x0008
        /*0034*/ 	.byte	0x00, 0xf5, 0x21, 0x00


	//----- nvinfo : EIATTR_KPARAM_INFO
	.align		4
.L_13:
        /*0038*/ 	.byte	0x04, 0x17
        /*003a*/ 	.short	(.L_15 - .L_14)
.L_14:
        /*003c*/ 	.word	0x00000000
        /*0040*/ 	.short	0x0000
        /*0042*/ 	.short	0x0000
        /*0044*/ 	.byte	0x00, 0xf5, 0x21, 0x00


	//----- nvinfo : EIATTR_SPARSE_MMA_MASK
	.align		4
.L_15:
        /*0048*/ 	.byte	0x03, 0x50
        /*004a*/ 	.short	0x0000


	//----- nvinfo : EIATTR_MAXREG_COUNT
	.align		4
        /*004c*/ 	.byte	0x03, 0x1b
        /*004e*/ 	.short	0x00ff


	//----- nvinfo : EIATTR_MERCURY_ISA_VERSION
	.align		4
        /*0050*/ 	.byte	0x03, 0x5f
        /*0052*/ 	.short	0x0101


	//----- nvinfo : EIATTR_VRC_CTA_INIT_COUNT
	.align		4
        /*0054*/ 	.byte	0x02, 0x4a
	.zero		1
	.zero		1


	//----- nvinfo : EIATTR_EXIT_INSTR_OFFSETS
	.align		4
        /*0058*/ 	.byte	0x04, 0x1c
        /*005a*/ 	.short	(.L_17 - .L_16)


	//   ....[0]....
.L_16:
        /*005c*/ 	.word	0x00000070


	//   ....[1]....
        /*0060*/ 	.word	0x00000130


	//----- nvinfo : EIATTR_CBANK_PARAM_SIZE
	.align		4
.L_17:
        /*0064*/ 	.byte	0x03, 0x19
        /*0066*/ 	.short	0x001c


	//----- nvinfo : EIATTR_PARAM_CBANK
	.align		4
        /*0068*/ 	.byte	0x04, 0x0a
        /*006a*/ 	.short	(.L_19 - .L_18)
	.align		4
.L_18:
        /*006c*/ 	.word	index@(.nv.constant0._Z12vecAddKernalPfS_S_i)
        /*0070*/ 	.short	0x0380
        /*0072*/ 	.short	0x001c


	//----- nvinfo : EIATTR_SW_WAR
	.align		4
.L_19:
        /*0074*/ 	.byte	0x04, 0x36
        /*0076*/ 	.short	(.L_21 - .L_20)
.L_20:
        /*0078*/ 	.word	0x00000008
.L_21:


//--------------------- .nv.callgraph             --------------------------
	.section	.nv.callgraph,"",@"SHT_CUDA_CALLGRAPH"
	.align	4
	.sectionentsize	8
	.align		4
        /*0000*/ 	.word	0x00000000
	.align		4
        /*0004*/ 	.word	0xffffffff
	.align		4
        /*0008*/ 	.word	0x00000000
	.align		4
        /*000c*/ 	.word	0xfffffffe
	.align		4
        /*0010*/ 	.word	0x00000000
	.align		4
        /*0014*/ 	.word	0xfffffffd
	.align		4
        /*0018*/ 	.word	0x00000000
	.align		4
        /*001c*/ 	.word	0xfffffffc


//--------------------- .text._Z12vecAddKernalPfS_S_i --------------------------
	.section	.text._Z12vecAddKernalPfS_S_i,"ax",@progbits
	.align	128
        .global         _Z12vecAddKernalPfS_S_i
        .type           _Z12vecAddKernalPfS_S_i,@function
        .size           _Z12vecAddKernalPfS_S_i,(.L_x_1 - _Z12vecAddKernalPfS_S_i)
        .other          _Z12vecAddKernalPfS_S_i,@"STO_CUDA_ENTRY STV_DEFAULT"
_Z12vecAddKernalPfS_S_i:
.text._Z12vecAddKernalPfS_S_i:
[----:B------:R-:W-:Y:S01]  /*0000*/  LDC R1, c[0x0][0x37c] ;  /* 0x0000df00ff017b82 */ /* 0x000fe20000000800 */
[----:B------:R-:W0:Y:S01]  /*0010*/  S2R R9, SR_CTAID.X ;  /* 0x0000000000097919 */ /* 0x000e220000002500 */
[----:B------:R-:W0:Y:S01]  /*0020*/  LDCU UR4, c[0x0][0x360] ;  /* 0x00006c00ff0477ac */ /* 0x000e220008000800 */
[----:B------:R-:W0:Y:S01]  /*0030*/  S2R R0, SR_TID.X ;  /* 0x0000000000007919 */ /* 0x000e220000002100 */
[----:B------:R-:W1:Y:S01]  /*0040*/  LDCU UR5, c[0x0][0x398] ;  /* 0x00007300ff0577ac */ /* 0x000e620008000800 */
[----:B0-----:R-:W-:-:S05]  /*0050*/  IMAD R9, R9, UR4, R0 ;  /* 0x0000000409097c24 */ /* 0x001fca000f8e0200 */
[----:B-1----:R-:W-:-:S13]  /*0060*/  ISETP.GE.AND P0, PT, R9, UR5, PT ;  /* 0x0000000509007c0c */ /* 0x002fda000bf06270 */
[----:B------:R-:W-:Y:S05]  /*0070*/  @P0 EXIT ;  /* 0x000000000000094d */ /* 0x000fea0003800000 */
[----:B------:R-:W0:Y:S01]  /*0080*/  LDC.64 R2, c[0x0][0x380] ;  /* 0x0000e000ff027b82 */ /* 0x000e220000000a00 */
[----:B------:R-:W1:Y:S07]  /*0090*/  LDCU.64 UR4, c[0x0][0x358] ;  /* 0x00006b00ff0477ac */ /* 0x000e6e0008000a00 */
[----:B------:R-:W2:Y:S08]  /*00a0*/  LDC.64 R4, c[0x0][0x388] ;  /* 0x0000e200ff047b82 */ /* 0x000eb00000000a00 */
[----:B------:R-:W3:Y:S01]  /*00b0*/  LDC.64 R6, c[0x0][0x390] ;  /* 0x0000e400ff067b82 */ /* 0x000ee20000000a00 */
[----:B0-----:R-:W-:-:S06]  /*00c0*/  IMAD.WIDE R2, R9, 0x4, R2 ;  /* 0x0000000409027825 */ /* 0x001fcc00078e0202 */
[----:B-1----:R-:W4:Y:S01]  /*00d0*/  LDG.E R2, desc[UR4][R2.64] ;  /* 0x0000000402027981 */ /* 0x002f22000c1e1900 */
[----:B--2---:R-:W-:-:S06]  /*00e0*/  IMAD.WIDE R4, R9, 0x4, R4 ;  /* 0x0000000409047825 */ /* 0x004fcc00078e0204 */
[----:B------:R-:W4:Y:S01]  /*00f0*/  LDG.E R5, desc[UR4][R4.64] ;  /* 0x0000000404057981 */ /* 0x000f22000c1e1900 */
[----:B---3--:R-:W-:-:S04]  /*0100*/  IMAD.WIDE R6, R9, 0x4, R6 ;  /* 0x0000000409067825 */ /* 0x008fc800078e0206 */
[----:B----4-:R-:W-:-:S05]  /*0110*/  FADD R9, R2, R5 ;  /* 0x0000000502097221 */ /* 0x010fca0000000000 */
[----:B------:R-:W-:Y:S01]  /*0120*/  STG.E desc[UR4][R6.64], R9 ;  /* 0x0000000906007986 */ /* 0x000fe2000c101904 */
[----:B------:R-:W-:Y:S05]  /*0130*/  EXIT ;  /* 0x000000000000794d */ /* 0x000fea0003800000 */
.L_x_0:
[----:B------:R-:W-:-:S00]  /*0140*/  BRA `(.L_x_0) ;  /* 0xfffffffc00fc7947 */ /* 0x000fc0000383ffff */
[----:B------:R-:W-:-:S00]  /*0150*/  NOP ;  /* 0x0000000000007918 */ /* 0x000fc00000000000 */
        /* <DEDUP_REMOVED lines=10> */
.L_x_1:


//--------------------- .nv.shared.reserved.0     --------------------------
	.section	.nv.shared.reserved.0,"aw",@nobits
	.weak		__nv_reservedSMEM_offset_0_alias
	.size		__nv_reservedSMEM_offset_0_alias, 0, 64
	.other		__nv_reservedSMEM_offset_0_alias,@"STO_CUDA_RESERVED_SHARED STV_DEFAULT"
__nv_reservedSMEM_offset_0_alias:
	.zero		0
	.zero		64


//--------------------- .nv.constant0._Z12vecAddKernalPfS_S_i --------------------------
	.section	.nv.constant0._Z12vecAddKernalPfS_S_i,"a",@progbits
	.sectionflags	@""
	.align	4
.nv.constant0._Z12vecAddKernalPfS_S_i:
	.zero		924


//--------------------- SYMBOLS --------------------------

	.type		.nv.reservedSmem.offset0,@object
	.size		.nv.reservedSmem.offset0,0x4
